	.headerflags	@"EF_CUDA_TEXMODE_UNIFIED EF_CUDA_64BIT_ADDRESS EF_CUDA_ACCELERATORS EF_CUDA_SM90 EF_CUDA_VIRTUAL_SM(EF_CUDA_SM90)"
	.elftype	@"ET_EXEC"


//--------------------- .nv.info                  --------------------------
	.section	.nv.info,"",@"SHT_CUDA_INFO"
	.align	4


	//----- nvinfo : EIATTR_REGCOUNT
	.align		4
        /*0000*/ 	.byte	0x04, 0x2f
        /*0002*/ 	.short	(.L_1 - .L_0)
	.align		4
.L_0:
        /*0004*/ 	.word	index@(triton_poi_fused_sigmoid_0)
        /*0008*/ 	.word	0x0000000c


	//----- nvinfo : EIATTR_MIN_STACK_SIZE
	.align		4
.L_1:
        /*000c*/ 	.byte	0x04, 0x12
        /*000e*/ 	.short	(.L_3 - .L_2)
	.align		4
.L_2:
        /*0010*/ 	.word	index@(triton_poi_fused_sigmoid_0)
        /*0014*/ 	.word	0x00000000


	//----- nvinfo : EIATTR_FRAME_SIZE
	.align		4
.L_3:
        /*0018*/ 	.byte	0x04, 0x11
        /*001a*/ 	.short	(.L_5 - .L_4)
	.align		4
.L_4:
        /*001c*/ 	.word	index@(triton_poi_fused_sigmoid_0)
        /*0020*/ 	.word	0x00000000


	//----- nvinfo : EIATTR_MIN_STACK_SIZE
	.align		4
.L_5:
        /*0024*/ 	.byte	0x04, 0x12
        /*0026*/ 	.short	(.L_7 - .L_6)
	.align		4
.L_6:
        /*0028*/ 	.word	index@(triton_poi_fused_sigmoid_0)
        /*002c*/ 	.word	0x00000000
.L_7:


//--------------------- .nv.info.triton_poi_fused_sigmoid_0 --------------------------
	.section	.nv.info.triton_poi_fused_sigmoid_0,"",@"SHT_CUDA_INFO"
	.sectionflags	@""
	.align	4


	//----- nvinfo : EIATTR_CUDA_API_VERSION
	.align		4
        /*0000*/ 	.byte	0x04, 0x37
        /*0002*/ 	.short	(.L_9 - .L_8)
.L_8:
        /*0004*/ 	.word	0x0000007c


	//----- nvinfo : EIATTR_KPARAM_INFO
	.align		4
.L_9:
        /*0008*/ 	.byte	0x04, 0x17
        /*000a*/ 	.short	(.L_11 - .L_10)
.L_10:
        /*000c*/ 	.word	0x00000000
        /*0010*/ 	.short	0x0002
        /*0012*/ 	.short	0x0010
        /*0014*/ 	.byte	0x00, 0xf0, 0x11, 0x00


	//----- nvinfo : EIATTR_KPARAM_INFO
	.align		4
.L_11:
        /*0018*/ 	.byte	0x04, 0x17
        /*001a*/ 	.short	(.L_13 - .L_12)
.L_12:
        /*001c*/ 	.word	0x00000000
        /*0020*/ 	.short	0x0001
        /*0022*/ 	.short	0x0008
        /*0024*/ 	.byte	0x00, 0xf4, 0x21, 0x00


	//----- nvinfo : EIATTR_KPARAM_INFO
	.align		4
.L_13:
        /*0028*/ 	.byte	0x04, 0x17
        /*002a*/ 	.short	(.L_15 - .L_14)
.L_14:
        /*002c*/ 	.word	0x00000000
        /*0030*/ 	.short	0x0000
        /*0032*/ 	.short	0x0000
        /*0034*/ 	.byte	0x00, 0xf4, 0x21, 0x00


	//----- nvinfo : EIATTR_SPARSE_MMA_MASK
	.align		4
.L_15:
        /*0038*/ 	.byte	0x03, 0x50
        /*003a*/ 	.short	0x0000


	//----- nvinfo : EIATTR_MAXREG_COUNT
	.align		4
        /*003c*/ 	.byte	0x03, 0x1b
        /*003e*/ 	.short	0x00ff


	//----- nvinfo : EIATTR_EXIT_INSTR_OFFSETS
	.align		4
        /*0040*/ 	.byte	0x04, 0x1c
        /*0042*/ 	.short	(.L_17 - .L_16)


	//   ....[0]....
.L_16:
        /*0044*/ 	.word	0x00000270


	//   ....[1]....
        /*0048*/ 	.word	0x00000290


	//----- nvinfo : EIATTR_REQNTID
	.align		4
.L_17:
        /*004c*/ 	.byte	0x04, 0x10
        /*004e*/ 	.short	(.L_19 - .L_18)
.L_18:
        /*0050*/ 	.word	0x00000080
        /*0054*/ 	.word	0x00000001
        /*0058*/ 	.word	0x00000001


	//----- nvinfo : EIATTR_CBANK_PARAM_SIZE
	.align		4
.L_19:
        /*005c*/ 	.byte	0x03, 0x19
        /*005e*/ 	.short	0x0014


	//----- nvinfo : EIATTR_PARAM_CBANK
	.align		4
        /*0060*/ 	.byte	0x04, 0x0a
        /*0062*/ 	.short	(.L_21 - .L_20)
	.align		4
.L_20:
        /*0064*/ 	.word	index@(.nv.constant0.triton_poi_fused_sigmoid_0)
        /*0068*/ 	.short	0x0210
        /*006a*/ 	.short	0x0014


	//----- nvinfo : EIATTR_SW_WAR
	.align		4
.L_21:
        /*006c*/ 	.byte	0x04, 0x36
        /*006e*/ 	.short	(.L_23 - .L_22)
.L_22:
        /*0070*/ 	.word	0x00000008
.L_23:


//--------------------- .nv.callgraph             --------------------------
	.section	.nv.callgraph,"",@"SHT_CUDA_CALLGRAPH"
	.align	4
	.sectionentsize	8
	.align		4
        /*0000*/ 	.word	0x00000000
	.align		4
        /*0004*/ 	.word	0xffffffff
	.align		4
        /*0008*/ 	.word	0x00000000
	.align		4
        /*000c*/ 	.word	0xfffffffe
	.align		4
        /*0010*/ 	.word	0x00000000
	.align		4
        /*0014*/ 	.word	0xfffffffd
	.align		4
        /*0018*/ 	.word	0x00000000
	.align		4
        /*001c*/ 	.word	0xfffffffc


//--------------------- .text.triton_poi_fused_sigmoid_0 --------------------------
	.section	.text.triton_poi_fused_sigmoid_0,"ax",@progbits
	.align	128
        .global         triton_poi_fused_sigmoid_0
        .type           triton_poi_fused_sigmoid_0,@function
        .size           triton_poi_fused_sigmoid_0,(.L_x_1 - triton_poi_fused_sigmoid_0)
        .other          triton_poi_fused_sigmoid_0,@"STO_CUDA_ENTRY STV_DEFAULT"
triton_poi_fused_sigmoid_0:
.text.triton_poi_fused_sigmoid_0:
[----:B------:R-:W0:Y:S02]  /*0000*/  LDC R1, c[0x0][0x28] ;  /* 0x00000a00ff017b82 */ /* 0x000e240000000800 */
[----:B------:R-:W1:Y:S01]  /*0010*/  S2R R0, SR_TID.X ;  /* 0x0000000000007919 */ /* 0x000e620000002100 */
[----:B------:R-:W2:Y:S01]  /*0020*/  LDC.64 R2, c[0x0][0x210] ;  /* 0x00008400ff027b82 */ /* 0x000ea20000000a00 */
[----:B------:R-:W-:Y:S01]  /*0030*/  CS2R R6, SRZ ;  /* 0x0000000000067805 */ /* 0x000fe2000001ff00 */
[----:B------:R-:W-:Y:S01]  /*0040*/  ULDC.64 UR4, c[0x0][0x208] ;  /* 0x0000820000047ab9 */ /* 0x000fe20000000a00 */
[----:B------:R-:W3:Y:S01]  /*0050*/  S2R R5, SR_CTAID.X ;  /* 0x0000000000057919 */ /* 0x000ee20000002500 */
[----:B-1----:R-:W-:-:S04]  /*0060*/  SHF.L.U32 R0, R0, 0x1, RZ ;  /* 0x0000000100007819 */ /* 0x002fc800000006ff */
[----:B------:R-:W-:-:S04]  /*0070*/  LOP3.LUT R0, R0, 0xfe, RZ, 0xc0, !PT ;  /* 0x000000fe00007812 */ /* 0x000fc800078ec0ff */
[----:B---3--:R-:W-:-:S04]  /*0080*/  LEA R5, R5, R0, 0x8 ;  /* 0x0000000005057211 */ /* 0x008fc800078e40ff */
[C---:B------:R-:W-:Y:S01]  /*0090*/  ISETP.GE.AND P0, PT, R5.reuse, 0x100, PT ;  /* 0x000001000500780c */ /* 0x040fe20003f06270 */
[----:B--2---:R-:W-:-:S12]  /*00a0*/  IMAD.WIDE R2, R5, 0x4, R2 ;  /* 0x0000000405027825 */ /* 0x004fd800078e0202 */
[----:B------:R1:W2:Y:S01]  /*00b0*/  @!P0 LDG.E.64 R6, desc[UR4][R2.64] ;  /* 0x0000000402068981 */ /* 0x0002a2000c1e1b00 */
[----:B------:R-:W-:Y:S01]  /*00c0*/  HFMA2.MMA R9, -RZ, RZ, 1.625, 0 ;  /* 0x3e800000ff097435 */ /* 0x000fe200000001ff */
[----:B-1----:R-:W1:Y:S02]  /*00d0*/  LDC.64 R2, c[0x0][0x218] ;  /* 0x00008600ff027b82 */ /* 0x002e640000000a00 */
[----:B-1----:R-:W-:-:S04]  /*00e0*/  IMAD.WIDE R2, R5, 0x4, R2 ;  /* 0x0000000405027825 */ /* 0x002fc800078e0202 */
[----:B--2---:R-:W-:Y:S01]  /*00f0*/  FADD R6, RZ, -R6 ;  /* 0x80000006ff067221 */ /* 0x004fe20000000000 */
[----:B------:R-:W-:-:S03]  /*0100*/  FADD R7, RZ, -R7 ;  /* 0x80000007ff077221 */ /* 0x000fc60000000000 */
[----:B------:R-:W-:Y:S01]  /*0110*/  FMUL R6, R6, 1.4426950216293334961 ;  /* 0x3fb8aa3b06067820 */ /* 0x000fe20000400000 */
[----:B------:R-:W-:-:S04]  /*0120*/  FMUL R7, R7, 1.4426950216293334961 ;  /* 0x3fb8aa3b07077820 */ /* 0x000fc80000400000 */
[----:B------:R-:W-:Y:S02]  /*0130*/  FSETP.GEU.AND P1, PT, R6, -126, PT ;  /* 0xc2fc00000600780b */ /* 0x000fe40003f2e000 */
[----:B------:R-:W-:-:S11]  /*0140*/  FSETP.GEU.AND P2, PT, R7, -126, PT ;  /* 0xc2fc00000700780b */ /* 0x000fd60003f4e000 */
[----:B------:R-:W-:Y:S02]  /*0150*/  @!P1 FMUL R6, R6, 0.5 ;  /* 0x3f00000006069820 */ /* 0x000fe40000400000 */
[----:B------:R-:W-:Y:S02]  /*0160*/  @!P2 FMUL R7, R7, 0.5 ;  /* 0x3f0000000707a820 */ /* 0x000fe40000400000 */
[----:B------:R-:W1:Y:S08]  /*0170*/  MUFU.EX2 R0, R6 ;  /* 0x0000000600007308 */ /* 0x000e700000000800 */
[----:B------:R-:W2:Y:S01]  /*0180*/  MUFU.EX2 R4, R7 ;  /* 0x0000000700047308 */ /* 0x000ea20000000800 */
[----:B-1----:R-:W-:-:S04]  /*0190*/  @!P1 FMUL R0, R0, R0 ;  /* 0x0000000000009220 */ /* 0x002fc80000400000 */
[----:B------:R-:W-:Y:S01]  /*01a0*/  FADD R0, R0, 1 ;  /* 0x3f80000000007421 */ /* 0x000fe20000000000 */
[----:B--2---:R-:W-:-:S04]  /*01b0*/  @!P2 FMUL R4, R4, R4 ;  /* 0x000000040404a220 */ /* 0x004fc80000400000 */
[----:B------:R-:W-:Y:S01]  /*01c0*/  FSETP.GT.AND P1, PT, R0, 8.50705917302346158658e+37, PT ;  /* 0x7e8000000000780b */ /* 0x000fe20003f24000 */
[----:B------:R-:W-:-:S03]  /*01d0*/  FADD R4, R4, 1 ;  /* 0x3f80000004047421 */ /* 0x000fc60000000000 */
[----:B------:R-:W-:Y:S02]  /*01e0*/  FSEL R7, R9, 1, P1 ;  /* 0x3f80000009077808 */ /* 0x000fe40000800000 */
[----:B------:R-:W-:-:S04]  /*01f0*/  FSETP.GT.AND P2, PT, R4, 8.50705917302346158658e+37, PT ;  /* 0x7e8000000400780b */ /* 0x000fc80003f44000 */
[----:B------:R-:W-:-:S03]  /*0200*/  FSEL R9, R9, 1, P2 ;  /* 0x3f80000009097808 */ /* 0x000fc60001000000 */
[----:B------:R-:W-:-:S06]  /*0210*/  @P1 FMUL R0, R0, 0.25 ;  /* 0x3e80000000001820 */ /* 0x000fcc0000400000 */
[----:B------:R-:W1:Y:S01]  /*0220*/  MUFU.RCP R0, R0 ;  /* 0x0000000000007308 */ /* 0x000e620000001000 */
[----:B------:R-:W-:-:S07]  /*0230*/  @P2 FMUL R4, R4, 0.25 ;  /* 0x3e80000004042820 */ /* 0x000fce0000400000 */
[----:B------:R-:W2:Y:S01]  /*0240*/  MUFU.RCP R4, R4 ;  /* 0x0000000400047308 */ /* 0x000ea20000001000 */
[----:B-1----:R-:W-:Y:S01]  /*0250*/  FMUL R8, R0, R7 ;  /* 0x0000000700087220 */ /* 0x002fe20000400000 */
[----:B--2---:R-:W-:Y:S01]  /*0260*/  FMUL R9, R4, R9 ;  /* 0x0000000904097220 */ /* 0x004fe20000400000 */
[----:B------:R-:W-:Y:S06]  /*0270*/  @P0 EXIT ;  /* 0x000000000000094d */ /* 0x000fec0003800000 */
[----:B------:R-:W-:Y:S01]  /*0280*/  STG.E.64 desc[UR4][R2.64], R8 ;  /* 0x0000000802007986 */ /* 0x000fe2000c101b04 */
[----:B------:R-:W-:Y:S05]  /*0290*/  EXIT ;  /* 0x000000000000794d */ /* 0x000fea0003800000 */
.L_x_0:
[----:B------:R-:W-:-:S00]  /*02a0*/  BRA `(.L_x_0) ;  /* 0xfffffffc00fc7947 */ /* 0x000fc0000383ffff */
[----:B------:R-:W-:-:S00]  /*02b0*/  NOP ;  /* 0x0000000000007918 */ /* 0x000fc00000000000 */
        /* <DEDUP_REMOVED lines=12> */
.L_x_1:


//--------------------- .nv.constant0.triton_poi_fused_sigmoid_0 --------------------------
	.section	.nv.constant0.triton_poi_fused_sigmoid_0,"a",@progbits
	.sectionflags	@""
	.align	4
.nv.constant0.triton_poi_fused_sigmoid_0:
	.zero		548
